//
// Generated by NVIDIA NVVM Compiler
//
// Compiler Build ID: CL-36424714
// Cuda compilation tools, release 13.0, V13.0.88
// Based on NVVM 20.0.0
//

.version 9.0
.target sm_100
.address_size 64

	// .globl	_Z10kernelFuncPj
.extern .func  (.param .b32 func_retval0) vprintf
(
	.param .b64 vprintf_param_0,
	.param .b64 vprintf_param_1
)
;
// _ZZ10kernelFuncPjE9workspace has been demoted
.global .align 1 .b8 $str[14] = {118, 97, 108, 117, 101, 49, 32, 105, 115, 32, 37, 100, 10};
.global .align 1 .b8 $str$1[14] = {118, 97, 108, 117, 101, 50, 32, 105, 115, 32, 37, 100, 10};
.global .align 1 .b8 $str$2[14] = {118, 97, 108, 117, 101, 51, 32, 105, 115, 32, 37, 100, 10};

.visible .entry _Z10kernelFuncPj(
	.param .u64 .ptr .align 1 _Z10kernelFuncPj_param_0
)
{
	.local .align 8 .b8 	__local_depot0[8];
	.reg .b64 	%SP;
	.reg .b64 	%SPL;
	.reg .pred 	%p<22>;
	.reg .b32 	%r<94>;
	.reg .b64 	%rd<14>;
	// demoted variable
	.shared .align 4 .b8 _ZZ10kernelFuncPjE9workspace[4096];
	mov.u64 	%SPL, __local_depot0;
	cvta.local.u64 	%SP, %SPL;
	ld.param.u64 	%rd3, [_Z10kernelFuncPj_param_0];
	cvta.to.global.u64 	%rd1, %rd3;
	add.u64 	%rd4, %SP, 0;
	add.u64 	%rd2, %SPL, 0;
	mov.b32 	%r40, 0;
	st.global.u32 	[%rd1], %r40;
	mov.u32 	%r1, %tid.x;
	mov.u32 	%r41, %tid.y;
	mov.u32 	%r42, %tid.z;
	mov.u32 	%r43, %ntid.x;
	mov.u32 	%r44, %ntid.y;
	mad.lo.s32 	%r45, %r42, %r44, %r41;
	mul.lo.s32 	%r2, %r45, %r43;
	add.s32 	%r3, %r2, %r1;
	mul.lo.s32 	%r46, %r43, %r44;
	mov.u32 	%r47, %ntid.z;
	mul.lo.s32 	%r81, %r46, %r47;
	setp.lt.u32 	%p1, %r81, 2;
	mov.b32 	%r83, 2;
	@%p1 bra 	$L__BB0_5;
	shl.b32 	%r49, %r3, 2;
	mov.u32 	%r50, _ZZ10kernelFuncPjE9workspace;
	add.s32 	%r5, %r50, %r49;
	mov.b32 	%r83, 2;
$L__BB0_2:
	shr.u32 	%r8, %r81, 1;
	st.shared.u32 	[%r5], %r83;
	barrier.sync 	0;
	setp.le.u32 	%p2, %r8, %r3;
	@%p2 bra 	$L__BB0_4;
	ld.shared.u32 	%r51, [%r5];
	add.s32 	%r83, %r51, %r83;
$L__BB0_4:
	barrier.sync 	0;
	setp.gt.u32 	%p3, %r81, 3;
	mov.u32 	%r81, %r8;
	@%p3 bra 	$L__BB0_2;
$L__BB0_5:
	setp.eq.s32 	%p4, %r3, 0;
	selp.b32 	%r12, %r83, -1, %p4;
	or.b32  	%r13, %r2, %r1;
	setp.ne.s32 	%p5, %r13, 0;
	@%p5 bra 	$L__BB0_7;
	st.local.u32 	[%rd2], %r12;
	mov.u64 	%rd5, $str;
	cvta.global.u64 	%rd6, %rd5;
	{ // callseq 0, 0
	.param .b64 param0;
	st.param.b64 	[param0], %rd6;
	.param .b64 param1;
	st.param.b64 	[param1], %rd4;
	.param .b32 retval0;
	call.uni (retval0), 
	vprintf, 
	(
	param0, 
	param1
	);
	ld.param.b32 	%r52, [retval0];
	} // callseq 0
$L__BB0_7:
	// begin inline asm
	mov.u32 %r54, %laneid;
	// end inline asm
	and.b32  	%r57, %r54, -16;
	mov.b32 	%r58, 65535;
	shl.b32 	%r14, %r58, %r57;
	// begin inline asm
	mov.u32 %r55, %lanemask_lt;
	// end inline asm
	and.b32  	%r16, %r14, %r55;
	popc.b32 	%r17, %r16;
	shl.b32 	%r59, %r17, 2;
	mov.u32 	%r60, _ZZ10kernelFuncPjE9workspace;
	add.s32 	%r18, %r60, %r59;
	mov.b32 	%r86, 2;
	st.shared.u32 	[%r18], %r86;
	bar.warp.sync 	%r14;
	setp.gt.u32 	%p6, %r17, 7;
	@%p6 bra 	$L__BB0_9;
	ld.shared.u32 	%r61, [%r18];
	add.s32 	%r86, %r61, 2;
$L__BB0_9:
	bar.warp.sync 	%r14;
	st.shared.u32 	[%r18], %r86;
	bar.warp.sync 	%r14;
	setp.gt.u32 	%p7, %r17, 3;
	@%p7 bra 	$L__BB0_11;
	ld.shared.u32 	%r62, [%r18];
	add.s32 	%r86, %r62, %r86;
$L__BB0_11:
	bar.warp.sync 	%r14;
	st.shared.u32 	[%r18], %r86;
	bar.warp.sync 	%r14;
	setp.gt.u32 	%p8, %r17, 1;
	@%p8 bra 	$L__BB0_13;
	ld.shared.u32 	%r63, [%r18];
	add.s32 	%r86, %r63, %r86;
$L__BB0_13:
	bar.warp.sync 	%r14;
	st.shared.u32 	[%r18], %r86;
	bar.warp.sync 	%r14;
	setp.ne.s32 	%p9, %r16, 0;
	mov.b32 	%r88, -1;
	@%p9 bra 	$L__BB0_15;
	ld.shared.u32 	%r65, [%r18];
	add.s32 	%r88, %r65, %r86;
$L__BB0_15:
	setp.ne.s32 	%p10, %r13, 0;
	bar.warp.sync 	%r14;
	@%p10 bra 	$L__BB0_17;
	st.local.u32 	[%rd2], %r88;
	mov.u64 	%rd8, $str$1;
	cvta.global.u64 	%rd9, %rd8;
	{ // callseq 1, 0
	.param .b64 param0;
	st.param.b64 	[param0], %rd9;
	.param .b64 param1;
	st.param.b64 	[param1], %rd4;
	.param .b32 retval0;
	call.uni (retval0), 
	vprintf, 
	(
	param0, 
	param1
	);
	ld.param.b32 	%r66, [retval0];
	} // callseq 1
$L__BB0_17:
	popc.b32 	%r27, %r55;
	shl.b32 	%r69, %r27, 2;
	add.s32 	%r28, %r60, %r69;
	mov.b32 	%r90, 2;
	st.shared.u32 	[%r28], %r90;
	bar.warp.sync 	-1;
	setp.gt.u32 	%p11, %r27, 15;
	@%p11 bra 	$L__BB0_19;
	ld.shared.u32 	%r71, [%r28];
	add.s32 	%r90, %r71, 2;
$L__BB0_19:
	bar.warp.sync 	-1;
	st.shared.u32 	[%r28], %r90;
	bar.warp.sync 	-1;
	setp.gt.u32 	%p12, %r27, 7;
	@%p12 bra 	$L__BB0_21;
	ld.shared.u32 	%r72, [%r28];
	add.s32 	%r90, %r72, %r90;
$L__BB0_21:
	bar.warp.sync 	-1;
	st.shared.u32 	[%r28], %r90;
	bar.warp.sync 	-1;
	setp.gt.u32 	%p13, %r27, 3;
	@%p13 bra 	$L__BB0_23;
	ld.shared.u32 	%r73, [%r28];
	add.s32 	%r90, %r73, %r90;
$L__BB0_23:
	bar.warp.sync 	-1;
	st.shared.u32 	[%r28], %r90;
	bar.warp.sync 	-1;
	setp.gt.u32 	%p14, %r27, 1;
	@%p14 bra 	$L__BB0_25;
	ld.shared.u32 	%r74, [%r28];
	add.s32 	%r90, %r74, %r90;
$L__BB0_25:
	bar.warp.sync 	-1;
	st.shared.u32 	[%r28], %r90;
	bar.warp.sync 	-1;
	setp.ne.s32 	%p15, %r55, 0;
	mov.b32 	%r93, -1;
	@%p15 bra 	$L__BB0_27;
	ld.shared.u32 	%r76, [%r28];
	add.s32 	%r93, %r76, %r90;
$L__BB0_27:
	setp.ne.s32 	%p16, %r13, 0;
	bar.warp.sync 	-1;
	@%p16 bra 	$L__BB0_31;
	st.local.u32 	[%rd2], %r93;
	mov.u64 	%rd11, $str$2;
	cvta.global.u64 	%rd12, %rd11;
	{ // callseq 2, 0
	.param .b64 param0;
	st.param.b64 	[param0], %rd12;
	.param .b64 param1;
	st.param.b64 	[param1], %rd4;
	.param .b32 retval0;
	call.uni (retval0), 
	vprintf, 
	(
	param0, 
	param1
	);
	ld.param.b32 	%r77, [retval0];
	} // callseq 2
	setp.ne.s32 	%p17, %r12, 512;
	setp.ne.s32 	%p18, %r88, 32;
	or.pred  	%p19, %p17, %p18;
	setp.ne.s32 	%p20, %r93, 64;
	or.pred  	%p21, %p19, %p20;
	@%p21 bra 	$L__BB0_30;
	mov.b32 	%r80, 1;
	st.global.u32 	[%rd1], %r80;
	bra.uni 	$L__BB0_31;
$L__BB0_30:
	mov.b32 	%r79, -1;
	st.global.u32 	[%rd1], %r79;
$L__BB0_31:
	ret;

}


// ===== COMPILED SASS (sm_100) =====

	.target	sm_100

	.elftype	@"ET_EXEC"


//--------------------- .note.nv.tkinfo           --------------------------
	.section	.note.nv.tkinfo,"",@"SHT_NOTE"
	.sectionflags	@"SHF_NOTE_NV_TKINFO"
	.tkinfo
        /*0018*/ 	.word	0x00000002
        /*0030*/ 	.string	""
        /*0030*/ 	.string	"ptxas"
        /*0030*/ 	.string	"Cuda compilation tools, release 13.0, V13.0.88"
        /*0030*/ 	.string	"Build cuda_13.0.r13.0/compiler.36424714_0"
        /*0030*/ 	.string	"-arch sm_100 -m 64 "



//--------------------- .note.nv.cuinfo           --------------------------
	.section	.note.nv.cuinfo,"",@"SHT_NOTE"
	.sectionflags	@"SHF_NOTE_NV_CUINFO"
        /*0018*/ 	.short	0x0002
        /*001a*/ 	.short	0x0064
        /*001c*/ 	.short	0x0082
	.zero		2


//--------------------- .nv.info                  --------------------------
	.section	.nv.info,"",@"SHT_CUDA_INFO"
	.align	4


	//----- nvinfo : EIATTR_REGCOUNT
	.align		4
        /*0000*/ 	.byte	0x04, 0x2f
        /*0002*/ 	.short	(.L_4 - .L_3)
	.align		4
.L_3:
        /*0004*/ 	.word	index@(_Z10kernelFuncPj)
        /*0008*/ 	.word	0x0000001b


	//----- nvinfo : EIATTR_FRAME_SIZE
	.align		4
.L_4:
        /*000c*/ 	.byte	0x04, 0x11
        /*000e*/ 	.short	(.L_6 - .L_5)
	.align		4
.L_5:
        /*0010*/ 	.word	index@(_Z10kernelFuncPj)
        /*0014*/ 	.word	0x00000008


	//----- nvinfo : EIATTR_MIN_STACK_SIZE
	.align		4
.L_6:
        /*0018*/ 	.byte	0x04, 0x12
        /*001a*/ 	.short	(.L_8 - .L_7)
	.align		4
.L_7:
        /*001c*/ 	.word	index@(_Z10kernelFuncPj)
        /*0020*/ 	.word	0x00000008
.L_8:


//--------------------- .nv.compat                --------------------------
	.section	.nv.compat,"",@"SHT_CUDA_COMPAT_INFO"
	.align	4
        /*0000*/ 	.byte	0x02, 0x09, 0x00, 0x00, 0x02, 0x02, 0x01, 0x00, 0x02, 0x05, 0x05, 0x00, 0x03, 0x07, 0x01, 0x01
        /*0010*/ 	.byte	0x02, 0x03, 0x00, 0x00, 0x02, 0x06, 0x01, 0x00, 0x04, 0x0b, 0x08, 0x00, 0x09, 0x00, 0x00, 0x00
        /*0020*/ 	.byte	0x00, 0x00, 0x00, 0x00


//--------------------- .nv.info._Z10kernelFuncPj --------------------------
	.section	.nv.info._Z10kernelFuncPj,"",@"SHT_CUDA_INFO"
	.sectionflags	@""
	.align	4


	//----- nvinfo : EIATTR_CUDA_API_VERSION
	.align		4
        /*0000*/ 	.byte	0x04, 0x37
        /*0002*/ 	.short	(.L_10 - .L_9)
.L_9:
        /*0004*/ 	.word	0x00000082


	//----- nvinfo : EIATTR_KPARAM_INFO
	.align		4
.L_10:
        /*0008*/ 	.byte	0x04, 0x17
        /*000a*/ 	.short	(.L_12 - .L_11)
.L_11:
        /*000c*/ 	.word	0x00000000
        /*0010*/ 	.short	0x0000
        /*0012*/ 	.short	0x0000
        /*0014*/ 	.byte	0x00, 0xf5, 0x21, 0x00


	//----- nvinfo : EIATTR_SPARSE_MMA_MASK
	.align		4
.L_12:
        /*0018*/ 	.byte	0x03, 0x50
        /*001a*/ 	.short	0x0000


	//----- nvinfo : EIATTR_MAXREG_COUNT
	.align		4
        /*001c*/ 	.byte	0x03, 0x1b
        /*001e*/ 	.short	0x00ff


	//----- nvinfo : EIATTR_NUM_BARRIERS
	.align		4
        /*0020*/ 	.byte	0x02, 0x4c
        /*0022*/ 	.byte	0x01
	.zero		1


	//----- nvinfo : EIATTR_EXTERNS
	.align		4
        /*0024*/ 	.byte	0x04, 0x0f
        /*0026*/ 	.short	(.L_14 - .L_13)


	//   ....[0]....
	.align		4
.L_13:
        /*0028*/ 	.word	index@(vprintf)


	//----- nvinfo : EIATTR_MERCURY_ISA_VERSION
	.align		4
.L_14:
        /*002c*/ 	.byte	0x03, 0x5f
        /*002e*/ 	.short	0x0101


	//----- nvinfo : EIATTR_INT_WARP_WIDE_INSTR_OFFSETS
	.align		4
        /*0030*/ 	.byte	0x04, 0x31
        /*0032*/ 	.short	(.L_16 - .L_15)


	//   ....[0]....
.L_15:
        /*0034*/ 	.word	0x000003b0


	//   ....[1]....
        /*0038*/ 	.word	0x00000400


	//   ....[2]....
        /*003c*/ 	.word	0x00000420


	//----- nvinfo : EIATTR_COOP_GROUP_MASK_REGIDS
	.align		4
.L_16:
        /*0040*/ 	.byte	0x04, 0x29
        /*0042*/ 	.short	(.L_18 - .L_17)


	//   ....[0]....
.L_17:
        /*0044*/ 	.word	0xffffffff


	//   ....[1]....
        /*0048*/ 	.word	0xffffffff


	//   ....[2]....
        /*004c*/ 	.word	0x0500000f


	//   ....[3]....
        /*0050*/ 	.word	0x0500000f


	//   ....[4]....
        /*0054*/ 	.word	0x0500000f


	//   ....[5]....
        /*0058*/ 	.word	0x0500000f


	//   ....[6]....
        /*005c*/ 	.word	0x0500000f


	//   ....[7]....
        /*0060*/ 	.word	0x0500000f


	//   ....[8]....
        /*0064*/ 	.word	0x0500000f


	//   ....[9]....
        /*0068*/ 	.word	0x0500000f


	//   ....[10]....
        /*006c*/ 	.word	0xffffffff


	//   ....[11]....
        /*0070*/ 	.word	0xffffffff


	//   ....[12]....
        /*0074*/ 	.word	0xffffffff


	//   ....[13]....
        /*0078*/ 	.word	0xffffffff


	//   ....[14]....
        /*007c*/ 	.word	0xffffffff


	//   ....[15]....
        /*0080*/ 	.word	0xffffffff


	//   ....[16]....
        /*0084*/ 	.word	0xffffffff


	//   ....[17]....
        /*0088*/ 	.word	0xffffffff


	//   ....[18]....
        /*008c*/ 	.word	0xffffffff


	//   ....[19]....
        /*0090*/ 	.word	0xffffffff


	//   ....[20]....
        /*0094*/ 	.word	0x0500000f


	//   ....[21]....
        /*0098*/ 	.word	0x0500000f


	//   ....[22]....
        /*009c*/ 	.word	0x0500000f


	//   ....[23]....
        /*00a0*/ 	.word	0x0500000f


	//   ....[24]....
        /*00a4*/ 	.word	0x0500000f


	//   ....[25]....
        /*00a8*/ 	.word	0x0500000f


	//   ....[26]....
        /*00ac*/ 	.word	0x0500000f


	//   ....[27]....
        /*00b0*/ 	.word	0x0500000f


	//   ....[28]....
        /*00b4*/ 	.word	0x0500000f


	//   ....[29]....
        /*00b8*/ 	.word	0x0500000f


	//   ....[30]....
        /*00bc*/ 	.word	0x0500000f


	//   ....[31]....
        /*00c0*/ 	.word	0x0500000f


	//   ....[32]....
        /*00c4*/ 	.word	0x0500000f


	//   ....[33]....
        /*00c8*/ 	.word	0x0500000f


	//   ....[34]....
        /*00cc*/ 	.word	0x0500000f


	//   ....[35]....
        /*00d0*/ 	.word	0x0500000f


	//   ....[36]....
        /*00d4*/ 	.word	0x0500000f


	//   ....[37]....
        /*00d8*/ 	.word	0x0500000f


	//----- nvinfo : EIATTR_COOP_GROUP_INSTR_OFFSETS
	.align		4
.L_18:
        /*00dc*/ 	.byte	0x04, 0x28
        /*00de*/ 	.short	(.L_20 - .L_19)


	//   ....[0]....
.L_19:
        /*00e0*/ 	.word	0x00000200


	//   ....[1]....
        /*00e4*/ 	.word	0x00000250


	//   ....[2]....
        /*00e8*/ 	.word	0x000004a0


	//   ....[3]....
        /*00ec*/ 	.word	0x00000500


	//   ....[4]....
        /*00f0*/ 	.word	0x00000520


	//   ....[5]....
        /*00f4*/ 	.word	0x00000570


	//   ....[6]....
        /*00f8*/ 	.word	0x00000590


	//   ....[7]....
        /*00fc*/ 	.word	0x000005c0


	//   ....[8]....
        /*0100*/ 	.word	0x00000610


	//   ....[9]....
        /*0104*/ 	.word	0x00000650


	//   ....[10]....
        /*0108*/ 	.word	0x000007b0


	//   ....[11]....
        /*010c*/ 	.word	0x00000810


	//   ....[12]....
        /*0110*/ 	.word	0x00000830


	//   ....[13]....
        /*0114*/ 	.word	0x00000880


	//   ....[14]....
        /*0118*/ 	.word	0x000008a0


	//   ....[15]....
        /*011c*/ 	.word	0x000008f0


	//   ....[16]....
        /*0120*/ 	.word	0x00000910


	//   ....[17]....
        /*0124*/ 	.word	0x00000960


	//   ....[18]....
        /*0128*/ 	.word	0x00000980


	//   ....[19]....
        /*012c*/ 	.word	0x000009d0


	//   ....[20]....
        /*0130*/ 	.word	0x00000b70


	//   ....[21]....
        /*0134*/ 	.word	0x00000c00


	//   ....[22]....
        /*0138*/ 	.word	0x00000c60


	//   ....[23]....
        /*013c*/ 	.word	0x00000cf0


	//   ....[24]....
        /*0140*/ 	.word	0x00000d50


	//   ....[25]....
        /*0144*/ 	.word	0x00000de0


	//   ....[26]....
        /*0148*/ 	.word	0x00000e40


	//   ....[27]....
        /*014c*/ 	.word	0x00000ee0


	//   ....[28]....
        /*0150*/ 	.word	0x00000f60


	//   ....[29]....
        /*0154*/ 	.word	0x00001000


	//   ....[30]....
        /*0158*/ 	.word	0x00001040


	//   ....[31]....
        /*015c*/ 	.word	0x00001080


	//   ....[32]....
        /*0160*/ 	.word	0x00001100


	//   ....[33]....
        /*0164*/ 	.word	0x00001160


	//   ....[34]....
        /*0168*/ 	.word	0x000011a0


	//   ....[35]....
        /*016c*/ 	.word	0x000011e0


	//   ....[36]....
        /*0170*/ 	.word	0x00001260


	//   ....[37]....
        /*0174*/ 	.word	0x000012c0


	//----- nvinfo : EIATTR_VRC_CTA_INIT_COUNT
	.align		4
.L_20:
        /*0178*/ 	.byte	0x02, 0x4a
	.zero		1
	.zero		1


	//----- nvinfo : EIATTR_SYSCALL_OFFSETS
	.align		4
        /*017c*/ 	.byte	0x04, 0x46
        /*017e*/ 	.short	(.L_22 - .L_21)


	//   ....[0]....
.L_21:
        /*0180*/ 	.word	0x00000340


	//   ....[1]....
        /*0184*/ 	.word	0x00000710


	//   ....[2]....
        /*0188*/ 	.word	0x00000a80


	//----- nvinfo : EIATTR_EXIT_INSTR_OFFSETS
	.align		4
.L_22:
        /*018c*/ 	.byte	0x04, 0x1c
        /*018e*/ 	.short	(.L_24 - .L_23)


	//   ....[0]....
.L_23:
        /*0190*/ 	.word	0x000009e0


	//   ....[1]....
        /*0194*/ 	.word	0x00000af0


	//   ....[2]....
        /*0198*/ 	.word	0x00000b30


	//----- nvinfo : EIATTR_CRS_STACK_SIZE
	.align		4
.L_24:
        /*019c*/ 	.byte	0x04, 0x1e
        /*019e*/ 	.short	(.L_26 - .L_25)
.L_25:
        /*01a0*/ 	.word	0x00000000


	//----- nvinfo : EIATTR_CBANK_PARAM_SIZE
	.align		4
.L_26:
        /*01a4*/ 	.byte	0x03, 0x19
        /*01a6*/ 	.short	0x0008


	//----- nvinfo : EIATTR_PARAM_CBANK
	.align		4
        /*01a8*/ 	.byte	0x04, 0x0a
        /*01aa*/ 	.short	(.L_28 - .L_27)
	.align		4
.L_27:
        /*01ac*/ 	.word	index@(.nv.constant0._Z10kernelFuncPj)
        /*01b0*/ 	.short	0x0380
        /*01b2*/ 	.short	0x0008


	//----- nvinfo : EIATTR_SW_WAR
	.align		4
.L_28:
        /*01b4*/ 	.byte	0x04, 0x36
        /*01b6*/ 	.short	(.L_30 - .L_29)
.L_29:
        /*01b8*/ 	.word	0x00000008
.L_30:


//--------------------- .nv.callgraph             --------------------------
	.section	.nv.callgraph,"",@"SHT_CUDA_CALLGRAPH"
	.align	4
	.sectionentsize	8
	.align		4
        /*0000*/ 	.word	0x00000000
	.align		4
        /*0004*/ 	.word	0xffffffff
	.align		4
        /*0008*/ 	.word	index@(_Z10kernelFuncPj)
	.align		4
        /*000c*/ 	.word	index@(vprintf)
	.align		4
        /*0010*/ 	.word	0x00000000
	.align		4
        /*0014*/ 	.word	0xfffffffe
	.align		4
        /*0018*/ 	.word	0x00000000
	.align		4
        /*001c*/ 	.word	0xfffffffd
	.align		4
        /*0020*/ 	.word	0x00000000
	.align		4
        /*0024*/ 	.word	0xfffffffc


//--------------------- .nv.constant4             --------------------------
	.section	.nv.constant4,"a",@progbits
	.align	8
	.align		8
.nv.constant4:
        /*0000*/ 	.dword	vprintf
	.align		8
        /*0008*/ 	.dword	$str
	.align		8
        /*0010*/ 	.dword	$str$1
	.align		8
        /*0018*/ 	.dword	$str$2


//--------------------- .text._Z10kernelFuncPj    --------------------------
	.section	.text._Z10kernelFuncPj,"ax",@progbits
	.align	128
        .global         _Z10kernelFuncPj
        .type           _Z10kernelFuncPj,@function
        .size           _Z10kernelFuncPj,(.L_x_39 - _Z10kernelFuncPj)
        .other          _Z10kernelFuncPj,@"STO_CUDA_ENTRY STV_DEFAULT"
_Z10kernelFuncPj:
.text._Z10kernelFuncPj:
[----:B------:R-:W0:Y:S01]  /*0000*/  LDC R1, c[0x0][0x37c] ;  /* 0x0000df00ff017b82 */ /* 0x000e220000000800 */
[----:B------:R-:W1:Y:S01]  /*0010*/  S2R R0, SR_TID.Y ;  /* 0x0000000000007919 */ /* 0x000e620000002200 */
[----:B------:R-:W2:Y:S06]  /*0020*/  LDCU UR8, c[0x0][0x2fc] ;  /* 0x00005f80ff0877ac */ /* 0x000eac0008000800 */
[----:B------:R-:W3:Y:S01]  /*0030*/  LDC.64 R2, c[0x0][0x380] ;  /* 0x0000e000ff027b82 */ /* 0x000ee20000000a00 */
[----:B0-----:R-:W-:Y:S01]  /*0040*/  VIADD R1, R1, 0xfffffff8 ;  /* 0xfffffff801017836 */ /* 0x001fe20000000000 */
[----:B------:R-:W1:Y:S01]  /*0050*/  S2R R5, SR_TID.Z ;  /* 0x0000000000057919 */ /* 0x000e620000002300 */
[----:B------:R-:W0:Y:S01]  /*0060*/  LDCU UR4, c[0x0][0x360] ;  /* 0x00006c00ff0477ac */ /* 0x000e220008000800 */
[----:B------:R-:W4:Y:S01]  /*0070*/  S2R R19, SR_TID.X ;  /* 0x0000000000137919 */ /* 0x000f220000002100 */
[----:B------:R-:W1:Y:S01]  /*0080*/  LDCU UR5, c[0x0][0x364] ;  /* 0x00006c80ff0577ac */ /* 0x000e620008000800 */
[----:B------:R-:W3:Y:S01]  /*0090*/  LDCU.64 UR36, c[0x0][0x358] ;  /* 0x00006b00ff2477ac */ /* 0x000ee20008000a00 */
[----:B------:R-:W5:Y:S01]  /*00a0*/  LDCU UR6, c[0x0][0x368] ;  /* 0x00006d00ff0677ac */ /* 0x000f620008000800 */
[----:B------:R-:W2:Y:S01]  /*00b0*/  LDCU UR7, c[0x0][0x2f8] ;  /* 0x00005f00ff0777ac */ /* 0x000ea20008000800 */
[----:B---3--:R3:W-:Y:S01]  /*00c0*/  STG.E desc[UR36][R2.64], RZ ;  /* 0x000000ff02007986 */ /* 0x0087e2000c101924 */
[----:B-1----:R-:W-:Y:S01]  /*00d0*/  IMAD R0, R5, UR5, R0 ;  /* 0x0000000505007c24 */ /* 0x002fe2000f8e0200 */
[----:B--2---:R-:W-:-:S03]  /*00e0*/  IADD3 R17, P3, PT, R1, UR7, RZ ;  /* 0x0000000701117c10 */ /* 0x004fc6000ff7e0ff */
[----:B0-----:R-:W-:Y:S01]  /*00f0*/  IMAD R0, R0, UR4, RZ ;  /* 0x0000000400007c24 */ /* 0x001fe2000f8e02ff */
[----:B------:R-:W-:-:S03]  /*0100*/  UIMAD UR4, UR4, UR5, URZ ;  /* 0x00000005040472a4 */ /* 0x000fc6000f8e02ff */
[C-C-:B----4-:R-:W-:Y:S01]  /*0110*/  IMAD.IADD R4, R0.reuse, 0x1, R19.reuse ;  /* 0x0000000100047824 */ /* 0x150fe200078e0213 */
[----:B-----5:R-:W-:Y:S01]  /*0120*/  UIMAD UR4, UR4, UR6, URZ ;  /* 0x00000006040472a4 */ /* 0x020fe2000f8e02ff */
[----:B------:R-:W-:Y:S01]  /*0130*/  LOP3.LUT P0, R19, R0, RZ, R19, 0xfa, !PT ;  /* 0x000000ff00137212 */ /* 0x000fe2000780fa13 */
[----:B------:R-:W-:Y:S02]  /*0140*/  IMAD.MOV.U32 R0, RZ, RZ, 0x2 ;  /* 0x00000002ff007424 */ /* 0x000fe400078e00ff */
[----:B------:R-:W-:Y:S01]  /*0150*/  UISETP.GE.U32.AND UP0, UPT, UR4, 0x2, UPT ;  /* 0x000000020400788c */ /* 0x000fe2000bf06070 */
[----:B------:R-:W-:-:S08]  /*0160*/  ISETP.NE.AND P2, PT, R4, RZ, PT ;  /* 0x000000ff0400720c */ /* 0x000fd00003f45270 */
[----:B---3--:R-:W-:Y:S05]  /*0170*/  BRA.U !UP0, `(.L_x_0) ;  /* 0x00000001083c7547 */ /* 0x008fea000b800000 */
[----:B------:R-:W0:Y:S01]  /*0180*/  S2UR UR6, SR_CgaCtaId ;  /* 0x00000000000679c3 */ /* 0x000e220000008800 */
[----:B------:R-:W-:Y:S01]  /*0190*/  UMOV UR5, 0x400 ;  /* 0x0000040000057882 */ /* 0x000fe20000000000 */
[----:B------:R-:W-:Y:S01]  /*01a0*/  IMAD.MOV.U32 R0, RZ, RZ, 0x2 ;  /* 0x00000002ff007424 */ /* 0x000fe200078e00ff */
[----:B0-----:R-:W-:-:S06]  /*01b0*/  ULEA UR5, UR6, UR5, 0x18 ;  /* 0x0000000506057291 */ /* 0x001fcc000f8ec0ff */
[----:B------:R-:W-:-:S07]  /*01c0*/  LEA R3, R4, UR5, 0x2 ;  /* 0x0000000504037c11 */ /* 0x000fce000f8e10ff */
.L_x_1:
[----:B------:R-:W-:Y:S01]  /*01d0*/  USHF.R.U32.HI UR5, URZ, 0x1, UR4 ;  /* 0x00000001ff057899 */ /* 0x000fe20008011604 */
[----:B------:R-:W-:Y:S01]  /*01e0*/  STS [R3], R0 ;  /* 0x0000000003007388 */ /* 0x000fe20000000800 */
[----:B------:R-:W-:Y:S01]  /*01f0*/  UISETP.GT.U32.AND UP0, UPT, UR4, 0x3, UPT ;  /* 0x000000030400788c */ /* 0x000fe2000bf04070 */
[----:B------:R-:W-:Y:S03]  /*0200*/  BAR.SYNC.DEFER_BLOCKING 0x0 ;  /* 0x0000000000007b1d */ /* 0x000fe60000010000 */
[----:B------:R-:W-:-:S03]  /*0210*/  ISETP.LT.U32.AND P1, PT, R4, UR5, PT ;  /* 0x0000000504007c0c */ /* 0x000fc6000bf21070 */
[----:B------:R-:W-:-:S10]  /*0220*/  UMOV UR4, UR5 ;  /* 0x0000000500047c82 */ /* 0x000fd40008000000 */
[----:B------:R-:W0:Y:S02]  /*0230*/  @P1 LDS R5, [R3] ;  /* 0x0000000003051984 */ /* 0x000e240000000800 */
[----:B0-----:R-:W-:Y:S01]  /*0240*/  @P1 IADD3 R0, PT, PT, R0, R5, RZ ;  /* 0x0000000500001210 */ /* 0x001fe20007ffe0ff */
[----:B------:R-:W-:Y:S06]  /*0250*/  BAR.SYNC.DEFER_BLOCKING 0x0 ;  /* 0x0000000000007b1d */ /* 0x000fec0000010000 */
[----:B------:R-:W-:Y:S05]  /*0260*/  BRA.U UP0, `(.L_x_1) ;  /* 0xfffffffd00d87547 */ /* 0x000fea000b83ffff */
.L_x_0:
[----:B------:R-:W-:Y:S01]  /*0270*/  IMAD.X R16, RZ, RZ, UR8, P3 ;  /* 0x00000008ff107e24 */ /* 0x000fe200098e06ff */
[----:B------:R-:W-:Y:S01]  /*0280*/  BSSY.RECONVERGENT B6, `(.L_x_2) ;  /* 0x000000d000067945 */ /* 0x000fe20003800200 */
[----:B------:R-:W-:-:S03]  /*0290*/  SEL R2, R0, 0xffffffff, !P2 ;  /* 0xffffffff00027807 */ /* 0x000fc60005000000 */
[----:B------:R-:W-:Y:S05]  /*02a0*/  @P0 BRA `(.L_x_3) ;  /* 0x0000000000280947 */ /* 0x000fea0003800000 */
[----:B------:R-:W-:Y:S01]  /*02b0*/  MOV R0, 0x0 ;  /* 0x0000000000007802 */ /* 0x000fe20000000f00 */
[----:B------:R0:W-:Y:S01]  /*02c0*/  STL [R1], R2 ;  /* 0x0000000201007387 */ /* 0x0001e20000100800 */
[----:B------:R-:W1:Y:S01]  /*02d0*/  LDCU.64 UR4, c[0x4][0x8] ;  /* 0x01000100ff0477ac */ /* 0x000e620008000a00 */
[----:B------:R-:W-:Y:S01]  /*02e0*/  IMAD.MOV.U32 R6, RZ, RZ, R17 ;  /* 0x000000ffff067224 */ /* 0x000fe200078e0011 */
[----:B------:R0:W2:Y:S01]  /*02f0*/  LDC.64 R8, c[0x4][R0] ;  /* 0x0100000000087b82 */ /* 0x0000a20000000a00 */
[----:B------:R-:W-:Y:S01]  /*0300*/  MOV R7, R16 ;  /* 0x0000001000077202 */ /* 0x000fe20000000f00 */
[----:B-1----:R-:W-:Y:S02]  /*0310*/  IMAD.U32 R4, RZ, RZ, UR4 ;  /* 0x00000004ff047e24 */ /* 0x002fe4000f8e00ff */
[----:B0-----:R-:W-:-:S07]  /*0320*/  IMAD.U32 R5, RZ, RZ, UR5 ;  /* 0x00000005ff057e24 */ /* 0x001fce000f8e00ff */
[----:B------:R-:W-:-:S07]  /*0330*/  LEPC R20, `(.L_x_3) ;  /* 0x000000001014794e */ /* 0x000fce0000000000 */
[----:B--2---:R-:W-:Y:S05]  /*0340*/  CALL.ABS.NOINC R8 ;  /* 0x0000000008007343 */ /* 0x004fea0003c00000 */
.L_x_3:
[----:B------:R-:W-:Y:S05]  /*0350*/  BSYNC.RECONVERGENT B6 ;  /* 0x0000000000067941 */ /* 0x000fea0003800200 */
.L_x_2:
[----:B------:R-:W0:Y:S01]  /*0360*/  S2R R15, SR_LANEID ;  /* 0x00000000000f7919 */ /* 0x000e220000000000 */
[----:B------:R-:W-:Y:S01]  /*0370*/  IMAD.MOV.U32 R0, RZ, RZ, 0xffff ;  /* 0x0000ffffff007424 */ /* 0x000fe200078e00ff */
[----:B------:R-:W-:Y:S01]  /*0380*/  MOV R22, 0x400 ;  /* 0x0000040000167802 */ /* 0x000fe20000000f00 */
[----:B------:R-:W-:Y:S01]  /*0390*/  IMAD.MOV.U32 R7, RZ, RZ, 0x2 ;  /* 0x00000002ff077424 */ /* 0x000fe200078e00ff */
[----:B------:R-:W1:Y:S01]  /*03a0*/  S2R R24, SR_LTMASK ;  /* 0x0000000000187919 */ /* 0x000e620000003900 */
[----:B------:R-:W-:Y:S01]  /*03b0*/  VOTEU.ANY UR5, UPT, PT ;  /* 0x0000000000057886 */ /* 0x000fe200038e0100 */
[----:B------:R-:W2:Y:S01]  /*03c0*/  S2R R3, SR_CgaCtaId ;  /* 0x0000000000037919 */ /* 0x000ea20000008800 */
[----:B0-----:R-:W-:-:S04]  /*03d0*/  LOP3.LUT R15, R15, 0xfffffff0, RZ, 0xc0, !PT ;  /* 0xfffffff00f0f7812 */ /* 0x001fc800078ec0ff */
[----:B------:R-:W-:-:S04]  /*03e0*/  SHF.L.U32 R15, R0, R15, RZ ;  /* 0x0000000f000f7219 */ /* 0x000fc800000006ff */
[----:B-1----:R-:W-:Y:S01]  /*03f0*/  LOP3.LUT R4, R15, R24, RZ, 0xc0, !PT ;  /* 0x000000180f047212 */ /* 0x002fe200078ec0ff */
[----:B------:R-:W0:Y:S01]  /*0400*/  MATCH.ANY R6, R15 ;  /* 0x000000000f0673a1 */ /* 0x000e2200000e8000 */
[----:B--2---:R-:W-:-:S07]  /*0410*/  LEA R22, R3, R22, 0x18 ;  /* 0x0000001603167211 */ /* 0x004fce00078ec0ff */
[----:B------:R-:W1:Y:S01]  /*0420*/  REDUX.OR UR4, R15 ;  /* 0x000000000f0473c4 */ /* 0x000e620000004000 */
[----:B------:R-:W2:Y:S01]  /*0430*/  POPC R5, R4 ;  /* 0x0000000400057309 */ /* 0x000ea20000000000 */
[----:B------:R-:W-:Y:S02]  /*0440*/  IMAD.MOV.U32 R3, RZ, RZ, 0x2 ;  /* 0x00000002ff037424 */ /* 0x000fe400078e00ff */
[----:B--2---:R-:W-:-:S05]  /*0450*/  IMAD R0, R5, 0x4, R22 ;  /* 0x0000000405007824 */ /* 0x004fca00078e0216 */
[----:B------:R2:W-:Y:S01]  /*0460*/  STS [R0], R7 ;  /* 0x0000000700007388 */ /* 0x0005e20000000800 */
[----:B0-----:R-:W-:-:S13]  /*0470*/  LOP3.LUT P0, RZ, R15, UR5, R6, 0x40, !PT ;  /* 0x000000050fff7c12 */ /* 0x001fda000f804006 */
[----:B-12---:R-:W-:Y:S05]  /*0480*/  @!P0 BRA.DIV UR4, `(.L_x_4) ;  /* 0x0000000604ac8947 */ /* 0x006fea000b800000 */
[C---:B------:R-:W-:Y:S01]  /*0490*/  ISETP.GT.U32.AND P0, PT, R5.reuse, 0x7, PT ;  /* 0x000000070500780c */ /* 0x040fe20003f04070 */
[----:B------:R-:W-:Y:S01]  /*04a0*/  NOP ;  /* 0x0000000000007918 */ /* 0x000fe20000000000 */
[----:B------:R-:W-:Y:S01]  /*04b0*/  ISETP.GT.U32.AND P1, PT, R5, 0x3, PT ;  /* 0x000000030500780c */ /* 0x000fe20003f24070 */
[----:B------:R-:W-:-:S10]  /*04c0*/  IMAD.MOV.U32 R18, RZ, RZ, -0x1 ;  /* 0xffffffffff127424 */ /* 0x000fd400078e00ff */
[----:B------:R-:W0:Y:S02]  /*04d0*/  @!P0 LDS R6, [R0] ;  /* 0x0000000000068984 */ /* 0x000e240000000800 */
[----:B0-----:R-:W-:-:S05]  /*04e0*/  @!P0 IADD3 R6, PT, PT, R6, 0x2, RZ ;  /* 0x0000000206068810 */ /* 0x001fca0007ffe0ff */
[----:B------:R-:W-:Y:S01]  /*04f0*/  @!P0 IMAD.MOV.U32 R3, RZ, RZ, R6 ;  /* 0x000000ffff038224 */ /* 0x000fe200078e0006 */
[----:B------:R-:W-:-:S04]  /*0500*/  NOP ;  /* 0x0000000000007918 */ /* 0x000fc80000000000 */
[----:B------:R-:W-:Y:S01]  /*0510*/  STS [R0], R3 ;  /* 0x0000000300007388 */ /* 0x000fe20000000800 */
[----:B------:R-:W-:-:S03]  /*0520*/  NOP ;  /* 0x0000000000007918 */ /* 0x000fc60000000000 */
[----:B------:R-:W0:Y:S01]  /*0530*/  @!P1 LDS R6, [R0] ;  /* 0x0000000000069984 */ /* 0x000e220000000800 */
[----:B------:R-:W-:Y:S01]  /*0540*/  ISETP.GT.U32.AND P0, PT, R5, 0x1, PT ;  /* 0x000000010500780c */ /* 0x000fe20003f04070 */
[----:B0-----:R-:W-:-:S04]  /*0550*/  @!P1 IMAD.IADD R6, R3, 0x1, R6 ;  /* 0x0000000103069824 */ /* 0x001fc800078e0206 */
[----:B------:R-:W-:Y:S01]  /*0560*/  @!P1 IMAD.MOV.U32 R3, RZ, RZ, R6 ;  /* 0x000000ffff039224 */ /* 0x000fe200078e0006 */
[----:B------:R-:W-:-:S04]  /*0570*/  NOP ;  /* 0x0000000000007918 */ /* 0x000fc80000000000 */
[----:B------:R-:W-:Y:S01]  /*0580*/  STS [R0], R3 ;  /* 0x0000000300007388 */ /* 0x000fe20000000800 */
[----:B------:R-:W-:-:S03]  /*0590*/  NOP ;  /* 0x0000000000007918 */ /* 0x000fc60000000000 */
[----:B------:R-:W0:Y:S01]  /*05a0*/  @!P0 LDS R6, [R0] ;  /* 0x0000000000068984 */ /* 0x000e220000000800 */
[----:B------:R-:W-:Y:S01]  /*05b0*/  ISETP.NE.AND P1, PT, R4, RZ, PT ;  /* 0x000000ff0400720c */ /* 0x000fe20003f25270 */
[----:B------:R-:W-:Y:S01]  /*05c0*/  NOP ;  /* 0x0000000000007918 */ /* 0x000fe20000000000 */
[----:B0-----:R-:W-:-:S05]  /*05d0*/  @!P0 IMAD.IADD R6, R3, 0x1, R6 ;  /* 0x0000000103068824 */ /* 0x001fca00078e0206 */
[----:B------:R-:W-:Y:S02]  /*05e0*/  @!P0 MOV R3, R6 ;  /* 0x0000000600038202 */ /* 0x000fe40000000f00 */
[----:B------:R-:W-:-:S03]  /*05f0*/  ISETP.NE.AND P0, PT, R19, RZ, PT ;  /* 0x000000ff1300720c */ /* 0x000fc60003f05270 */
[----:B------:R-:W-:Y:S01]  /*0600*/  STS [R0], R3 ;  /* 0x0000000300007388 */ /* 0x000fe20000000800 */
[----:B------:R-:W-:-:S03]  /*0610*/  NOP ;  /* 0x0000000000007918 */ /* 0x000fc60000000000 */
[----:B------:R-:W0:Y:S02]  /*0620*/  @!P1 LDS R4, [R0] ;  /* 0x0000000000049984 */ /* 0x000e240000000800 */
[----:B0-----:R-:W-:-:S04]  /*0630*/  @!P1 IMAD.IADD R4, R4, 0x1, R3 ;  /* 0x0000000104049824 */ /* 0x001fc800078e0203 */
[----:B------:R-:W-:Y:S01]  /*0640*/  @!P1 IMAD.MOV.U32 R18, RZ, RZ, R4 ;  /* 0x000000ffff129224 */ /* 0x000fe200078e0004 */
[----:B------:R-:W-:-:S06]  /*0650*/  NOP ;  /* 0x0000000000007918 */ /* 0x000fcc0000000000 */
.L_x_25:
[----:B------:R-:W-:Y:S04]  /*0660*/  BSSY.RECONVERGENT B6, `(.L_x_5) ;  /* 0x000000c000067945 */ /* 0x000fe80003800200 */
[----:B------:R-:W-:Y:S05]  /*0670*/  @P0 BRA `(.L_x_6) ;  /* 0x0000000000280947 */ /* 0x000fea0003800000 */
[----:B------:R-:W-:Y:S01]  /*0680*/  MOV R8, 0x0 ;  /* 0x0000000000087802 */ /* 0x000fe20000000f00 */
[----:B------:R0:W-:Y:S01]  /*0690*/  STL [R1], R18 ;  /* 0x0000001201007387 */ /* 0x0001e20000100800 */
[----:B------:R-:W1:Y:S01]  /*06a0*/  LDCU.64 UR4, c[0x4][0x10] ;  /* 0x01000200ff0477ac */ /* 0x000e620008000a00 */
[----:B------:R-:W-:Y:S02]  /*06b0*/  IMAD.MOV.U32 R6, RZ, RZ, R17 ;  /* 0x000000ffff067224 */ /* 0x000fe400078e0011 */
[----:B------:R-:W-:Y:S01]  /*06c0*/  IMAD.MOV.U32 R7, RZ, RZ, R16 ;  /* 0x000000ffff077224 */ /* 0x000fe200078e0010 */
[----:B------:R-:W2:Y:S01]  /*06d0*/  LDC.64 R8, c[0x4][R8] ;  /* 0x0100000008087b82 */ /* 0x000ea20000000a00 */
[----:B-1----:R-:W-:Y:S01]  /*06e0*/  IMAD.U32 R4, RZ, RZ, UR4 ;  /* 0x00000004ff047e24 */ /* 0x002fe2000f8e00ff */
[----:B0-----:R-:W-:-:S07]  /*06f0*/  MOV R5, UR5 ;  /* 0x0000000500057c02 */ /* 0x001fce0008000f00 */
[----:B------:R-:W-:-:S07]  /*0700*/  LEPC R20, `(.L_x_6) ;  /* 0x000000001014794e */ /* 0x000fce0000000000 */
[----:B--2---:R-:W-:Y:S05]  /*0710*/  CALL.ABS.NOINC R8 ;  /* 0x0000000008007343 */ /* 0x004fea0003c00000 */
.L_x_6:
[----:B------:R-:W-:Y:S05]  /*0720*/  BSYNC.RECONVERGENT B6 ;  /* 0x0000000000067941 */ /* 0x000fea0003800200 */
.L_x_5:
[----:B------:R-:W0:Y:S01]  /*0730*/  POPC R5, R24 ;  /* 0x0000001800057309 */ /* 0x000e220000000000 */
[----:B------:R-:W-:Y:S01]  /*0740*/  IMAD.MOV.U32 R7, RZ, RZ, 0x2 ;  /* 0x00000002ff077424 */ /* 0x000fe200078e00ff */
[----:B------:R-:W-:Y:S01]  /*0750*/  UMOV UR4, 0xffffffff ;  /* 0xffffffff00047882 */ /* 0x000fe20000000000 */
[----:B------:R-:W-:Y:S02]  /*0760*/  HFMA2 R3, -RZ, RZ, 0, 1.1920928955078125e-07 ;  /* 0x00000002ff037431 */ /* 0x000fe400000001ff */
[----:B0-----:R-:W-:-:S05]  /*0770*/  IMAD R0, R5, 0x4, R22 ;  /* 0x0000000405007824 */ /* 0x001fca00078e0216 */
[----:B------:R0:W-:Y:S01]  /*0780*/  STS [R0], R7 ;  /* 0x0000000700007388 */ /* 0x0001e20000000800 */
[----:B------:R-:W-:Y:S05]  /*0790*/  BRA.DIV UR4, `(.L_x_7) ;  /* 0x0000000604e07947 */ /* 0x000fea000b800000 */
[C---:B------:R-:W-:Y:S01]  /*07a0*/  ISETP.GT.U32.AND P0, PT, R5.reuse, 0xf, PT ;  /* 0x0000000f0500780c */ /* 0x040fe20003f04070 */
[----:B------:R-:W-:Y:S01]  /*07b0*/  NOP ;  /* 0x0000000000007918 */ /* 0x000fe20000000000 */
[----:B------:R-:W-:Y:S02]  /*07c0*/  ISETP.GT.U32.AND P1, PT, R5, 0x7, PT ;  /* 0x000000070500780c */ /* 0x000fe40003f24070 */
[----:B------:R-:W-:-:S09]  /*07d0*/  MOV R22, 0xffffffff ;  /* 0xffffffff00167802 */ /* 0x000fd20000000f00 */
[----:B------:R-:W1:Y:S02]  /*07e0*/  @!P0 LDS R4, [R0] ;  /* 0x0000000000048984 */ /* 0x000e640000000800 */
[----:B-1----:R-:W-:-:S04]  /*07f0*/  @!P0 VIADD R4, R4, 0x2 ;  /* 0x0000000204048836 */ /* 0x002fc80000000000 */
[----:B------:R-:W-:Y:S01]  /*0800*/  @!P0 IMAD.MOV.U32 R3, RZ, RZ, R4 ;  /* 0x000000ffff038224 */ /* 0x000fe200078e0004 */
[----:B------:R-:W-:-:S04]  /*0810*/  NOP ;  /* 0x0000000000007918 */ /* 0x000fc80000000000 */
[----:B------:R-:W-:Y:S01]  /*0820*/  STS [R0], R3 ;  /* 0x0000000300007388 */ /* 0x000fe20000000800 */
[----:B------:R-:W-:-:S03]  /*0830*/  NOP ;  /* 0x0000000000007918 */ /* 0x000fc60000000000 */
[----:B------:R-:W1:Y:S01]  /*0840*/  @!P1 LDS R4, [R0] ;  /* 0x0000000000049984 */ /* 0x000e620000000800 */
[----:B------:R-:W-:Y:S01]  /*0850*/  ISETP.GT.U32.AND P0, PT, R5, 0x3, PT ;  /* 0x000000030500780c */ /* 0x000fe20003f04070 */
[----:B-1----:R-:W-:-:S04]  /*0860*/  @!P1 IMAD.IADD R4, R3, 0x1, R4 ;  /* 0x0000000103049824 */ /* 0x002fc800078e0204 */
[----:B------:R-:W-:Y:S01]  /*0870*/  @!P1 IMAD.MOV.U32 R3, RZ, RZ, R4 ;  /* 0x000000ffff039224 */ /* 0x000fe200078e0004 */
[----:B------:R-:W-:-:S04]  /*0880*/  NOP ;  /* 0x0000000000007918 */ /* 0x000fc80000000000 */
[----:B------:R-:W-:Y:S01]  /*0890*/  STS [R0], R3 ;  /* 0x0000000300007388 */ /* 0x000fe20000000800 */
[----:B------:R-:W-:-:S03]  /*08a0*/  NOP ;  /* 0x0000000000007918 */ /* 0x000fc60000000000 */
[----:B------:R-:W1:Y:S01]  /*08b0*/  @!P0 LDS R4, [R0] ;  /* 0x0000000000048984 */ /* 0x000e620000000800 */
[----:B------:R-:W-:Y:S02]  /*08c0*/  ISETP.GT.U32.AND P1, PT, R5, 0x1, PT ;  /* 0x000000010500780c */ /* 0x000fe40003f24070 */
[----:B-1----:R-:W-:-:S05]  /*08d0*/  @!P0 IADD3 R4, PT, PT, R3, R4, RZ ;  /* 0x0000000403048210 */ /* 0x002fca0007ffe0ff */
[----:B------:R-:W-:Y:S01]  /*08e0*/  @!P0 IMAD.MOV.U32 R3, RZ, RZ, R4 ;  /* 0x000000ffff038224 */ /* 0x000fe200078e0004 */
[----:B------:R-:W-:-:S04]  /*08f0*/  NOP ;  /* 0x0000000000007918 */ /* 0x000fc80000000000 */
[----:B------:R-:W-:Y:S01]  /*0900*/  STS [R0], R3 ;  /* 0x0000000300007388 */ /* 0x000fe20000000800 */
[----:B------:R-:W-:-:S03]  /*0910*/  NOP ;  /* 0x0000000000007918 */ /* 0x000fc60000000000 */
[----:B------:R-:W1:Y:S01]  /*0920*/  @!P1 LDS R4, [R0] ;  /* 0x0000000000049984 */ /* 0x000e620000000800 */
[----:B------:R-:W-:Y:S01]  /*0930*/  ISETP.NE.AND P0, PT, R24, RZ, PT ;  /* 0x000000ff1800720c */ /* 0x000fe20003f05270 */
[----:B-1----:R-:W-:-:S04]  /*0940*/  @!P1 IMAD.IADD R4, R3, 0x1, R4 ;  /* 0x0000000103049824 */ /* 0x002fc800078e0204 */
        /* <DEDUP_REMOVED lines=8> */
[----:B------:R-:W-:-:S07]  /*09d0*/  NOP ;  /* 0x0000000000007918 */ /* 0x000fce0000000000 */
.L_x_37:
[----:B------:R-:W-:Y:S05]  /*09e0*/  @P1 EXIT ;  /* 0x000000000000194d */ /* 0x000fea0003800000 */
[----:B0-----:R-:W-:Y:S01]  /*09f0*/  MOV R0, 0x0 ;  /* 0x0000000000007802 */ /* 0x001fe20000000f00 */
[----:B------:R0:W-:Y:S01]  /*0a00*/  STL [R1], R22 ;  /* 0x0000001601007387 */ /* 0x0001e20000100800 */
[----:B------:R-:W1:Y:S01]  /*0a10*/  LDCU.64 UR4, c[0x4][0x18] ;  /* 0x01000300ff0477ac */ /* 0x000e620008000a00 */
[----:B------:R-:W-:Y:S01]  /*0a20*/  IMAD.MOV.U32 R6, RZ, RZ, R17 ;  /* 0x000000ffff067224 */ /* 0x000fe200078e0011 */
[----:B------:R0:W2:Y:S01]  /*0a30*/  LDC.64 R8, c[0x4][R0] ;  /* 0x0100000000087b82 */ /* 0x0000a20000000a00 */
[----:B------:R-:W-:Y:S02]  /*0a40*/  IMAD.MOV.U32 R7, RZ, RZ, R16 ;  /* 0x000000ffff077224 */ /* 0x000fe400078e0010 */
[----:B-1----:R-:W-:Y:S01]  /*0a50*/  IMAD.U32 R4, RZ, RZ, UR4 ;  /* 0x00000004ff047e24 */ /* 0x002fe2000f8e00ff */
[----:B0-----:R-:W-:-:S07]  /*0a60*/  MOV R5, UR5 ;  /* 0x0000000500057c02 */ /* 0x001fce0008000f00 */
[----:B------:R-:W-:-:S07]  /*0a70*/  LEPC R20, `(.L_x_8) ;  /* 0x000000001014794e */ /* 0x000fce0000000000 */
[----:B--2---:R-:W-:Y:S05]  /*0a80*/  CALL.ABS.NOINC R8 ;  /* 0x0000000008007343 */ /* 0x004fea0003c00000 */
.L_x_8:
[----:B------:R-:W-:-:S04]  /*0a90*/  ISETP.NE.AND P0, PT, R18, 0x20, PT ;  /* 0x000000201200780c */ /* 0x000fc80003f05270 */
[----:B------:R-:W-:-:S04]  /*0aa0*/  ISETP.NE.OR P0, PT, R2, 0x200, P0 ;  /* 0x000002000200780c */ /* 0x000fc80000705670 */
[----:B------:R-:W-:-:S13]  /*0ab0*/  ISETP.NE.OR P0, PT, R22, 0x40, P0 ;  /* 0x000000401600780c */ /* 0x000fda0000705670 */
[----:B------:R-:W0:Y:S01]  /*0ac0*/  @!P0 LDC.64 R2, c[0x0][0x380] ;  /* 0x0000e000ff028b82 */ /* 0x000e220000000a00 */
[----:B------:R-:W-:-:S05]  /*0ad0*/  @!P0 IMAD.MOV.U32 R5, RZ, RZ, 0x1 ;  /* 0x00000001ff058424 */ /* 0x000fca00078e00ff */
[----:B0-----:R0:W-:Y:S01]  /*0ae0*/  @!P0 STG.E desc[UR36][R2.64], R5 ;  /* 0x0000000502008986 */ /* 0x0011e2000c101924 */
[----:B------:R-:W-:Y:S05]  /*0af0*/  @!P0 EXIT ;  /* 0x000000000000894d */ /* 0x000fea0003800000 */
[----:B0-----:R-:W0:Y:S01]  /*0b00*/  LDC.64 R2, c[0x0][0x380] ;  /* 0x0000e000ff027b82 */ /* 0x001e220000000a00 */
[----:B------:R-:W-:-:S05]  /*0b10*/  MOV R5, 0xffffffff ;  /* 0xffffffff00057802 */ /* 0x000fca0000000f00 */
[----:B0-----:R-:W-:Y:S01]  /*0b20*/  STG.E desc[UR36][R2.64], R5 ;  /* 0x0000000502007986 */ /* 0x001fe2000c101924 */
[----:B------:R-:W-:Y:S05]  /*0b30*/  EXIT ;  /* 0x000000000000794d */ /* 0x000fea0003800000 */
.L_x_4:
[----:B------:R-:W-:Y:S01]  /*0b40*/  BSSY B0, `(.L_x_9) ;  /* 0x0000005000007945 */ /* 0x000fe20003800000 */
[----:B------:R-:W-:-:S13]  /*0b50*/  ISETP.GT.U32.AND P0, PT, R5, 0x7, PT ;  /* 0x000000070500780c */ /* 0x000fda0003f04070 */
[----:B------:R-:W-:Y:S05]  /*0b60*/  WARPSYNC.COLLECTIVE R15, `(.L_x_10) ;  /* 0x000000000f087348 */ /* 0x000fea0003c00000 */
[----:B------:R-:W-:Y:S01]  /*0b70*/  NOP ;  /* 0x0000000000007918 */ /* 0x000fe20000000000 */
[----:B------:R-:W-:Y:S05]  /*0b80*/  ENDCOLLECTIVE ;  /* 0x000000000000791b */ /* 0x000fea0003800000 */
.L_x_10:
[----:B------:R-:W-:Y:S05]  /*0b90*/  BSYNC B0 ;  /* 0x0000000000007941 */ /* 0x000fea0003800000 */
.L_x_9:
[----:B------:R-:W0:Y:S01]  /*0ba0*/  @!P0 LDS R6, [R0] ;  /* 0x0000000000068984 */ /* 0x000e220000000800 */
[----:B------:R-:W-:Y:S01]  /*0bb0*/  BSSY B0, `(.L_x_11) ;  /* 0x0000007000007945 */ /* 0x000fe20003800000 */
[----:B------:R-:W-:Y:S01]  /*0bc0*/  ISETP.GT.U32.AND P1, PT, R5, 0x3, PT ;  /* 0x000000030500780c */ /* 0x000fe20003f24070 */
[----:B0-----:R-:W-:-:S04]  /*0bd0*/  @!P0 VIADD R6, R6, 0x2 ;  /* 0x0000000206068836 */ /* 0x001fc80000000000 */
[----:B------:R-:W-:-:S08]  /*0be0*/  @!P0 IMAD.MOV.U32 R3, RZ, RZ, R6 ;  /* 0x000000ffff038224 */ /* 0x000fd000078e0006 */
[----:B------:R-:W-:Y:S05]  /*0bf0*/  WARPSYNC.COLLECTIVE R15, `(.L_x_12) ;  /* 0x000000000f087348 */ /* 0x000fea0003c00000 */
[----:B------:R-:W-:Y:S01]  /*0c00*/  NOP ;  /* 0x0000000000007918 */ /* 0x000fe20000000000 */
[----:B------:R-:W-:Y:S05]  /*0c10*/  ENDCOLLECTIVE ;  /* 0x000000000000791b */ /* 0x000fea0003800000 */
.L_x_12:
[----:B------:R-:W-:Y:S05]  /*0c20*/  BSYNC B0 ;  /* 0x0000000000007941 */ /* 0x000fea0003800000 */
.L_x_11:
[----:B------:R0:W-:Y:S01]  /*0c30*/  STS [R0], R3 ;  /* 0x0000000300007388 */ /* 0x0001e20000000800 */
[----:B------:R-:W-:Y:S01]  /*0c40*/  BSSY B0, `(.L_x_13) ;  /* 0x0000004000007945 */ /* 0x000fe20003800000 */
[----:B0-----:R-:W-:Y:S05]  /*0c50*/  WARPSYNC.COLLECTIVE R15, `(.L_x_14) ;  /* 0x000000000f087348 */ /* 0x001fea0003c00000 */
[----:B------:R-:W-:Y:S01]  /*0c60*/  NOP ;  /* 0x0000000000007918 */ /* 0x000fe20000000000 */
[----:B0-----:R-:W-:Y:S05]  /*0c70*/  ENDCOLLECTIVE ;  /* 0x000000000000791b */ /* 0x001fea0003800000 */
.L_x_14:
[----:B------:R-:W-:Y:S05]  /*0c80*/  BSYNC B0 ;  /* 0x0000000000007941 */ /* 0x000fea0003800000 */
.L_x_13:
[----:B------:R-:W0:Y:S01]  /*0c90*/  @!P1 LDS R6, [R0] ;  /* 0x0000000000069984 */ /* 0x000e220000000800 */
[----:B------:R-:W-:Y:S01]  /*0ca0*/  BSSY B0, `(.L_x_15) ;  /* 0x0000007000007945 */ /* 0x000fe20003800000 */
[----:B------:R-:W-:Y:S01]  /*0cb0*/  ISETP.GT.U32.AND P0, PT, R5, 0x1, PT ;  /* 0x000000010500780c */ /* 0x000fe20003f04070 */
[----:B0-----:R-:W-:-:S05]  /*0cc0*/  @!P1 IMAD.IADD R6, R3, 0x1, R6 ;  /* 0x0000000103069824 */ /* 0x001fca00078e0206 */
[----:B------:R-:W-:-:S07]  /*0cd0*/  @!P1 MOV R3, R6 ;  /* 0x0000000600039202 */ /* 0x000fce0000000f00 */
[----:B------:R-:W-:Y:S05]  /*0ce0*/  WARPSYNC.COLLECTIVE R15, `(.L_x_16) ;  /* 0x000000000f087348 */ /* 0x000fea0003c00000 */
[----:B------:R-:W-:Y:S01]  /*0cf0*/  NOP ;  /* 0x0000000000007918 */ /* 0x000fe20000000000 */
[----:B------:R-:W-:Y:S05]  /*0d00*/  ENDCOLLECTIVE ;  /* 0x000000000000791b */ /* 0x000fea0003800000 */
.L_x_16:
[----:B------:R-:W-:Y:S05]  /*0d10*/  BSYNC B0 ;  /* 0x0000000000007941 */ /* 0x000fea0003800000 */
.L_x_15:
[----:B------:R0:W-:Y:S01]  /*0d20*/  STS [R0], R3 ;  /* 0x0000000300007388 */ /* 0x0001e20000000800 */
[----:B------:R-:W-:Y:S01]  /*0d30*/  BSSY B0, `(.L_x_17) ;  /* 0x0000004000007945 */ /* 0x000fe20003800000 */
[----:B0-----:R-:W-:Y:S05]  /*0d40*/  WARPSYNC.COLLECTIVE R15, `(.L_x_18) ;  /* 0x000000000f087348 */ /* 0x001fea0003c00000 */
[----:B------:R-:W-:Y:S01]  /*0d50*/  NOP ;  /* 0x0000000000007918 */ /* 0x000fe20000000000 */
[----:B0-----:R-:W-:Y:S05]  /*0d60*/  ENDCOLLECTIVE ;  /* 0x000000000000791b */ /* 0x001fea0003800000 */
.L_x_18:
[----:B------:R-:W-:Y:S05]  /*0d70*/  BSYNC B0 ;  /* 0x0000000000007941 */ /* 0x000fea0003800000 */
.L_x_17:
[----:B------:R-:W0:Y:S01]  /*0d80*/  @!P0 LDS R6, [R0] ;  /* 0x0000000000068984 */ /* 0x000e220000000800 */
[----:B------:R-:W-:Y:S01]  /*0d90*/  BSSY B0, `(.L_x_19) ;  /* 0x0000007000007945 */ /* 0x000fe20003800000 */
[----:B------:R-:W-:Y:S01]  /*0da0*/  ISETP.NE.AND P1, PT, R4, RZ, PT ;  /* 0x000000ff0400720c */ /* 0x000fe20003f25270 */
[----:B0-----:R-:W-:-:S04]  /*0db0*/  @!P0 IMAD.IADD R6, R3, 0x1, R6 ;  /* 0x0000000103068824 */ /* 0x001fc800078e0206 */
[----:B------:R-:W-:-:S08]  /*0dc0*/  @!P0 IMAD.MOV.U32 R3, RZ, RZ, R6 ;  /* 0x000000ffff038224 */ /* 0x000fd000078e0006 */
[----:B------:R-:W-:Y:S05]  /*0dd0*/  WARPSYNC.COLLECTIVE R15, `(.L_x_20) ;  /* 0x000000000f087348 */ /* 0x000fea0003c00000 */
[----:B------:R-:W-:Y:S01]  /*0de0*/  NOP ;  /* 0x0000000000007918 */ /* 0x000fe20000000000 */
[----:B------:R-:W-:Y:S05]  /*0df0*/  ENDCOLLECTIVE ;  /* 0x000000000000791b */ /* 0x000fea0003800000 */
.L_x_20:
[----:B------:R-:W-:Y:S05]  /*0e00*/  BSYNC B0 ;  /* 0x0000000000007941 */ /* 0x000fea0003800000 */
.L_x_19:
[----:B------:R0:W-:Y:S01]  /*0e10*/  STS [R0], R3 ;  /* 0x0000000300007388 */ /* 0x0001e20000000800 */
[----:B------:R-:W-:Y:S01]  /*0e20*/  BSSY B0, `(.L_x_21) ;  /* 0x0000004000007945 */ /* 0x000fe20003800000 */
[----:B0-----:R-:W-:Y:S05]  /*0e30*/  WARPSYNC.COLLECTIVE R15, `(.L_x_22) ;  /* 0x000000000f087348 */ /* 0x001fea0003c00000 */
[----:B------:R-:W-:Y:S01]  /*0e40*/  NOP ;  /* 0x0000000000007918 */ /* 0x000fe20000000000 */
[----:B0-----:R-:W-:Y:S05]  /*0e50*/  ENDCOLLECTIVE ;  /* 0x000000000000791b */ /* 0x001fea0003800000 */
.L_x_22:
[----:B------:R-:W-:Y:S05]  /*0e60*/  BSYNC B0 ;  /* 0x0000000000007941 */ /* 0x000fea0003800000 */
.L_x_21:
[----:B------:R-:W0:Y:S01]  /*0e70*/  @!P1 LDS R4, [R0] ;  /* 0x0000000000049984 */ /* 0x000e220000000800 */
[----:B------:R-:W-:Y:S01]  /*0e80*/  BSSY B0, `(.L_x_23) ;  /* 0x0000008000007945 */ /* 0x000fe20003800000 */
[----:B------:R-:W-:Y:S01]  /*0e90*/  IMAD.MOV.U32 R18, RZ, RZ, -0x1 ;  /* 0xffffffffff127424 */ /* 0x000fe200078e00ff */
[----:B------:R-:W-:Y:S02]  /*0ea0*/  ISETP.NE.AND P0, PT, R19, RZ, PT ;  /* 0x000000ff1300720c */ /* 0x000fe40003f05270 */
[----:B0-----:R-:W-:-:S05]  /*0eb0*/  @!P1 IADD3 R4, PT, PT, R4, R3, RZ ;  /* 0x0000000304049210 */ /* 0x001fca0007ffe0ff */
[----:B------:R-:W-:-:S07]  /*0ec0*/  @!P1 IMAD.MOV.U32 R18, RZ, RZ, R4 ;  /* 0x000000ffff129224 */ /* 0x000fce00078e0004 */
[----:B------:R-:W-:Y:S05]  /*0ed0*/  WARPSYNC.COLLECTIVE R15, `(.L_x_24) ;  /* 0x000000000f087348 */ /* 0x000fea0003c00000 */
[----:B------:R-:W-:Y:S01]  /*0ee0*/  NOP ;  /* 0x0000000000007918 */ /* 0x000fe20000000000 */
[----:B------:R-:W-:Y:S05]  /*0ef0*/  ENDCOLLECTIVE ;  /* 0x000000000000791b */ /* 0x000fea0003800000 */
.L_x_24:
[----:B------:R-:W-:Y:S05]  /*0f00*/  BSYNC B0 ;  /* 0x0000000000007941 */ /* 0x000fea0003800000 */
.L_x_23:
[----:B------:R-:W-:Y:S05]  /*0f10*/  BRA `(.L_x_25) ;  /* 0xfffffff400d07947 */ /* 0x000fea000383ffff */
.L_x_7:
[----:B------:R-:W-:Y:S01]  /*0f20*/  BSSY B0, `(.L_x_26) ;  /* 0x0000006000007945 */ /* 0x000fe20003800000 */
[----:B------:R-:W-:Y:S01]  /*0f30*/  ISETP.GT.U32.AND P0, PT, R5, 0xf, PT ;  /* 0x0000000f0500780c */ /* 0x000fe20003f04070 */
[----:B------:R-:W-:-:S12]  /*0f40*/  IMAD.MOV.U32 R15, RZ, RZ, -0x1 ;  /* 0xffffffffff0f7424 */ /* 0x000fd800078e00ff */
[----:B0-----:R-:W-:Y:S05]  /*0f50*/  WARPSYNC.COLLECTIVE R15, `(.L_x_27) ;  /* 0x000000000f087348 */ /* 0x001fea0003c00000 */
[----:B------:R-:W-:Y:S01]  /*0f60*/  NOP ;  /* 0x0000000000007918 */ /* 0x000fe20000000000 */
[----:B0-----:R-:W-:Y:S05]  /*0f70*/  ENDCOLLECTIVE ;  /* 0x000000000000791b */ /* 0x001fea0003800000 */
.L_x_27:
[----:B------:R-:W-:Y:S05]  /*0f80*/  BSYNC B0 ;  /* 0x0000000000007941 */ /* 0x000fea0003800000 */
.L_x_26:
[----:B------:R-:W0:Y:S01]  /*0f90*/  @!P0 LDS R4, [R0] ;  /* 0x0000000000048984 */ /* 0x000e220000000800 */
[----:B------:R-:W-:Y:S01]  /*0fa0*/  ISETP.GT.U32.AND P1, PT, R5, 0x7, PT ;  /* 0x000000070500780c */ /* 0x000fe20003f24070 */
[----:B------:R-:W-:Y:S01]  /*0fb0*/  IMAD.MOV.U32 R15, RZ, RZ, -0x1 ;  /* 0xffffffffff0f7424 */ /* 0x000fe200078e00ff */
[----:B------:R-:W-:Y:S01]  /*0fc0*/  MOV R22, 0xffffffff ;  /* 0xffffffff00167802 */ /* 0x000fe20000000f00 */
[----:B0-----:R-:W-:-:S05]  /*0fd0*/  @!P0 VIADD R4, R4, 0x2 ;  /* 0x0000000204048836 */ /* 0x001fca0000000000 */
[----:B------:R-:W-:-:S07]  /*0fe0*/  @!P0 MOV R3, R4 ;  /* 0x0000000400038202 */ /* 0x000fce0000000f00 */
[----:B------:R-:W-:Y:S05]  /*0ff0*/  WARPSYNC.COLLECTIVE R15, `(.L_x_28) ;  /* 0x000000000f087348 */ /* 0x000fea0003c00000 */
[----:B------:R-:W-:Y:S01]  /*1000*/  NOP ;  /* 0x0000000000007918 */ /* 0x000fe20000000000 */
[----:B------:R-:W-:Y:S05]  /*1010*/  ENDCOLLECTIVE ;  /* 0x000000000000791b */ /* 0x000fea0003800000 */
.L_x_28:
[----:B------:R0:W-:Y:S02]  /*1020*/  STS [R0], R3 ;  /* 0x0000000300007388 */ /* 0x0001e40000000800 */
[----:B0-----:R-:W-:Y:S05]  /*1030*/  WARPSYNC.COLLECTIVE R15, `(.L_x_29) ;  /* 0x000000000f087348 */ /* 0x001fea0003c00000 */
[----:B------:R-:W-:Y:S01]  /*1040*/  NOP ;  /* 0x0000000000007918 */ /* 0x000fe20000000000 */
[----:B0-----:R-:W-:Y:S05]  /*1050*/  ENDCOLLECTIVE ;  /* 0x000000000000791b */ /* 0x001fea0003800000 */
.L_x_29:
[----:B------:R0:W1:Y:S02]  /*1060*/  @!P1 LDS R4, [R0] ;  /* 0x0000000000049984 */ /* 0x0000640000000800 */
[----:B01----:R-:W-:Y:S05]  /*1070*/  WARPSYNC.COLLECTIVE R15, `(.L_x_30) ;  /* 0x000000000f087348 */ /* 0x003fea0003c00000 */
[----:B------:R-:W-:Y:S01]  /*1080*/  NOP ;  /* 0x0000000000007918 */ /* 0x000fe20000000000 */
[----:B01----:R-:W-:Y:S05]  /*1090*/  ENDCOLLECTIVE ;  /* 0x000000000000791b */ /* 0x003fea0003800000 */
.L_x_30:
[----:B------:R-:W-:Y:S01]  /*10a0*/  ISETP.GT.U32.AND P0, PT, R5, 0x3, PT ;  /* 0x000000030500780c */ /* 0x000fe20003f04070 */
[----:B------:R-:W-:-:S04]  /*10b0*/  @!P1 IMAD.IADD R4, R3, 0x1, R4 ;  /* 0x0000000103049824 */ /* 0x000fc800078e0204 */
[----:B------:R-:W-:Y:S01]  /*10c0*/  @!P1 IMAD.MOV.U32 R3, RZ, RZ, R4 ;  /* 0x000000ffff039224 */ /* 0x000fe200078e0004 */
[----:B------:R-:W-:-:S04]  /*10d0*/  ISETP.GT.U32.AND P1, PT, R5, 0x1, PT ;  /* 0x000000010500780c */ /* 0x000fc80003f24070 */
[----:B------:R0:W-:Y:S09]  /*10e0*/  STS [R0], R3 ;  /* 0x0000000300007388 */ /* 0x0001f20000000800 */
[----:B0-----:R-:W-:Y:S05]  /*10f0*/  WARPSYNC.COLLECTIVE R15, `(.L_x_31) ;  /* 0x000000000f087348 */ /* 0x001fea0003c00000 */
[----:B------:R-:W-:Y:S01]  /*1100*/  NOP ;  /* 0x0000000000007918 */ /* 0x000fe20000000000 */
[----:B0-----:R-:W-:Y:S05]  /*1110*/  ENDCOLLECTIVE ;  /* 0x000000000000791b */ /* 0x001fea0003800000 */
.L_x_31:
[----:B------:R-:W0:Y:S02]  /*1120*/  @!P0 LDS R4, [R0] ;  /* 0x0000000000048984 */ /* 0x000e240000000800 */
[----:B0-----:R-:W-:-:S05]  /*1130*/  @!P0 IADD3 R4, PT, PT, R3, R4, RZ ;  /* 0x0000000403048210 */ /* 0x001fca0007ffe0ff */
[----:B------:R-:W-:-:S07]  /*1140*/  @!P0 IMAD.MOV.U32 R3, RZ, RZ, R4 ;  /* 0x000000ffff038224 */ /* 0x000fce00078e0004 */
[----:B------:R-:W-:Y:S05]  /*1150*/  WARPSYNC.COLLECTIVE R15, `(.L_x_32) ;  /* 0x000000000f087348 */ /* 0x000fea0003c00000 */
[----:B------:R-:W-:Y:S01]  /*1160*/  NOP ;  /* 0x0000000000007918 */ /* 0x000fe20000000000 */
[----:B------:R-:W-:Y:S05]  /*1170*/  ENDCOLLECTIVE ;  /* 0x000000000000791b */ /* 0x000fea0003800000 */
.L_x_32:
[----:B------:R0:W-:Y:S02]  /*1180*/  STS [R0], R3 ;  /* 0x0000000300007388 */ /* 0x0001e40000000800 */
[----:B0-----:R-:W-:Y:S05]  /*1190*/  WARPSYNC.COLLECTIVE R15, `(.L_x_33) ;  /* 0x000000000f087348 */ /* 0x001fea0003c00000 */
[----:B------:R-:W-:Y:S01]  /*11a0*/  NOP ;  /* 0x0000000000007918 */ /* 0x000fe20000000000 */
[----:B0-----:R-:W-:Y:S05]  /*11b0*/  ENDCOLLECTIVE ;  /* 0x000000000000791b */ /* 0x001fea0003800000 */
.L_x_33:
[----:B------:R0:W1:Y:S02]  /*11c0*/  @!P1 LDS R4, [R0] ;  /* 0x0000000000049984 */ /* 0x0000640000000800 */
[----:B01----:R-:W-:Y:S05]  /*11d0*/  WARPSYNC.COLLECTIVE R15, `(.L_x_34) ;  /* 0x000000000f087348 */ /* 0x003fea0003c00000 */
[----:B------:R-:W-:Y:S01]  /*11e0*/  NOP ;  /* 0x0000000000007918 */ /* 0x000fe20000000000 */
[----:B01----:R-:W-:Y:S05]  /*11f0*/  ENDCOLLECTIVE ;  /* 0x000000000000791b */ /* 0x003fea0003800000 */
.L_x_34:
[----:B------:R-:W-:Y:S01]  /*1200*/  ISETP.NE.AND P0, PT, R24, RZ, PT ;  /* 0x000000ff1800720c */ /* 0x000fe20003f05270 */
[----:B------:R-:W-:-:S04]  /*1210*/  @!P1 IMAD.IADD R4, R3, 0x1, R4 ;  /* 0x0000000103049824 */ /* 0x000fc800078e0204 */
[----:B------:R-:W-:Y:S01]  /*1220*/  @!P1 IMAD.MOV.U32 R3, RZ, RZ, R4 ;  /* 0x000000ffff039224 */ /* 0x000fe200078e0004 */
[----:B------:R-:W-:-:S04]  /*1230*/  ISETP.NE.AND P1, PT, R19, RZ, PT ;  /* 0x000000ff1300720c */ /* 0x000fc80003f25270 */
[----:B------:R0:W-:Y:S09]  /*1240*/  STS [R0], R3 ;  /* 0x0000000300007388 */ /* 0x0001f20000000800 */
[----:B0-----:R-:W-:Y:S05]  /*1250*/  WARPSYNC.COLLECTIVE R15, `(.L_x_35) ;  /* 0x000000000f087348 */ /* 0x001fea0003c00000 */
[----:B------:R-:W-:Y:S01]  /*1260*/  NOP ;  /* 0x0000000000007918 */ /* 0x000fe20000000000 */
[----:B0-----:R-:W-:Y:S05]  /*1270*/  ENDCOLLECTIVE ;  /* 0x000000000000791b */ /* 0x001fea0003800000 */
.L_x_35:
[----:B------:R-:W0:Y:S02]  /*1280*/  @!P0 LDS R4, [R0] ;  /* 0x0000000000048984 */ /* 0x000e240000000800 */
[----:B0-----:R-:W-:-:S04]  /*1290*/  @!P0 IMAD.IADD R4, R4, 0x1, R3 ;  /* 0x0000000104048824 */ /* 0x001fc800078e0203 */
[----:B------:R-:W-:-:S07]  /*12a0*/  @!P0 IMAD.MOV.U32 R22, RZ, RZ, R4 ;  /* 0x000000ffff168224 */ /* 0x000fce00078e0004 */
[----:B------:R-:W-:Y:S05]  /*12b0*/  WARPSYNC.COLLECTIVE R15, `(.L_x_36) ;  /* 0x000000000f087348 */ /* 0x000fea0003c00000 */
[----:B------:R-:W-:Y:S01]  /*12c0*/  NOP ;  /* 0x0000000000007918 */ /* 0x000fe20000000000 */
[----:B------:R-:W-:Y:S05]  /*12d0*/  ENDCOLLECTIVE ;  /* 0x000000000000791b */ /* 0x000fea0003800000 */
.L_x_36:
[----:B------:R-:W-:Y:S05]  /*12e0*/  BRA `(.L_x_37) ;  /* 0xfffffff400bc7947 */ /* 0x000fea000383ffff */
.L_x_38:
[----:B------:R-:W-:-:S00]  /*12f0*/  BRA `(.L_x_38) ;  /* 0xfffffffc00fc7947 */ /* 0x000fc0000383ffff */
[----:B------:R-:W-:-:S00]  /*1300*/  NOP ;  /* 0x0000000000007918 */ /* 0x000fc00000000000 */
[----:B------:R-:W-:-:S00]  /*1310*/  NOP ;  /* 0x0000000000007918 */ /* 0x000fc00000000000 */
[----:B------:R-:W-:-:S00]  /*1320*/  NOP ;  /* 0x0000000000007918 */ /* 0x000fc00000000000 */
[----:B------:R-:W-:-:S00]  /*1330*/  NOP ;  /* 0x0000000000007918 */ /* 0x000fc00000000000 */
[----:B------:R-:W-:-:S00]  /*1340*/  NOP ;  /* 0x0000000000007918 */ /* 0x000fc00000000000 */
[----:B------:R-:W-:-:S00]  /*1350*/  NOP ;  /* 0x0000000000007918 */ /* 0x000fc00000000000 */
[----:B------:R-:W-:-:S00]  /*1360*/  NOP ;  /* 0x0000000000007918 */ /* 0x000fc00000000000 */
[----:B------:R-:W-:-:S00]  /*1370*/  NOP ;  /* 0x0000000000007918 */ /* 0x000fc00000000000 */
.L_x_39:


//--------------------- .nv.global.init           --------------------------
	.section	.nv.global.init,"aw",@progbits
.nv.global.init:
	.type		$str$2,@object
	.size		$str$2,($str - $str$2)
$str$2:
        /*0000*/ 	.byte	0x76, 0x61, 0x6c, 0x75, 0x65, 0x33, 0x20, 0x69, 0x73, 0x20, 0x25, 0x64, 0x0a, 0x00
	.type		$str,@object
	.size		$str,($str$1 - $str)
$str:
        /*000e*/ 	.byte	0x76, 0x61, 0x6c, 0x75, 0x65, 0x31, 0x20, 0x69, 0x73, 0x20, 0x25, 0x64, 0x0a, 0x00
	.type		$str$1,@object
	.size		$str$1,(.L_1 - $str$1)
$str$1:
        /*001c*/ 	.byte	0x76, 0x61, 0x6c, 0x75, 0x65, 0x32, 0x20, 0x69, 0x73, 0x20, 0x25, 0x64, 0x0a, 0x00
.L_1:


//--------------------- .nv.shared._Z10kernelFuncPj --------------------------
	.section	.nv.shared._Z10kernelFuncPj,"aw",@nobits
	.sectionflags	@""
	.align	4
.nv.shared._Z10kernelFuncPj:
	.zero		5120


//--------------------- .nv.shared.reserved.0     --------------------------
	.section	.nv.shared.reserved.0,"aw",@nobits
	.weak		__nv_reservedSMEM_offset_0_alias
	.size		__nv_reservedSMEM_offset_0_alias, 0, 64
	.other		__nv_reservedSMEM_offset_0_alias,@"STO_CUDA_RESERVED_SHARED STV_DEFAULT"
__nv_reservedSMEM_offset_0_alias:
	.zero		0
	.zero		64


//--------------------- .nv.constant0._Z10kernelFuncPj --------------------------
	.section	.nv.constant0._Z10kernelFuncPj,"a",@progbits
	.sectionflags	@""
	.align	4
.nv.constant0._Z10kernelFuncPj:
	.zero		904


//--------------------- SYMBOLS --------------------------

	.type		.nv.reservedSmem.offset0,@object
	.size		.nv.reservedSmem.offset0,0x4
	.type		.nv.reservedSmem.cap,@object
	.size		.nv.reservedSmem.cap,0x4
	.type		vprintf,@function
